//
// Generated by NVIDIA NVVM Compiler
//
// Compiler Build ID: CL-36424714
// Cuda compilation tools, release 13.0, V13.0.88
// Based on NVVM 20.0.0
//

.version 9.0
.target sm_100
.address_size 64

	// .globl	_Z23matDiagAddInplaceKernelPddi

.visible .entry _Z23matDiagAddInplaceKernelPddi(
	.param .u64 .ptr .align 1 _Z23matDiagAddInplaceKernelPddi_param_0,
	.param .f64 _Z23matDiagAddInplaceKernelPddi_param_1,
	.param .u32 _Z23matDiagAddInplaceKernelPddi_param_2
)
{
	.reg .pred 	%p<2>;
	.reg .b32 	%r<7>;
	.reg .b64 	%rd<5>;
	.reg .b64 	%fd<4>;

	ld.param.u64 	%rd1, [_Z23matDiagAddInplaceKernelPddi_param_0];
	ld.param.f64 	%fd1, [_Z23matDiagAddInplaceKernelPddi_param_1];
	ld.param.u32 	%r2, [_Z23matDiagAddInplaceKernelPddi_param_2];
	mov.u32 	%r3, %ctaid.x;
	mov.u32 	%r4, %ntid.x;
	mov.u32 	%r5, %tid.x;
	mad.lo.s32 	%r1, %r3, %r4, %r5;
	setp.ge.s32 	%p1, %r1, %r2;
	@%p1 bra 	$L__BB0_2;
	cvta.to.global.u64 	%rd2, %rd1;
	mad.lo.s32 	%r6, %r2, %r1, %r1;
	mul.wide.s32 	%rd3, %r6, 8;
	add.s64 	%rd4, %rd2, %rd3;
	ld.global.f64 	%fd2, [%rd4];
	add.f64 	%fd3, %fd1, %fd2;
	st.global.f64 	[%rd4], %fd3;
$L__BB0_2:
	ret;

}


// ===== COMPILED SASS (sm_100) =====

	.target	sm_100

	.elftype	@"ET_EXEC"


//--------------------- .note.nv.tkinfo           --------------------------
	.section	.note.nv.tkinfo,"",@"SHT_NOTE"
	.sectionflags	@"SHF_NOTE_NV_TKINFO"
	.tkinfo
        /*0018*/ 	.word	0x00000002
        /*0030*/ 	.string	""
        /*0030*/ 	.string	"ptxas"
        /*0030*/ 	.string	"Cuda compilation tools, release 13.0, V13.0.88"
        /*0030*/ 	.string	"Build cuda_13.0.r13.0/compiler.36424714_0"
        /*0030*/ 	.string	"-arch sm_100 -m 64 "



//--------------------- .note.nv.cuinfo           --------------------------
	.section	.note.nv.cuinfo,"",@"SHT_NOTE"
	.sectionflags	@"SHF_NOTE_NV_CUINFO"
        /*0018*/ 	.short	0x0002
        /*001a*/ 	.short	0x0064
        /*001c*/ 	.short	0x0082
	.zero		2


//--------------------- .nv.info                  --------------------------
	.section	.nv.info,"",@"SHT_CUDA_INFO"
	.align	4


	//----- nvinfo : EIATTR_REGCOUNT
	.align		4
        /*0000*/ 	.byte	0x04, 0x2f
        /*0002*/ 	.short	(.L_1 - .L_0)
	.align		4
.L_0:
        /*0004*/ 	.word	index@(_Z23matDiagAddInplaceKernelPddi)
        /*0008*/ 	.word	0x0000000a


	//----- nvinfo : EIATTR_FRAME_SIZE
	.align		4
.L_1:
        /*000c*/ 	.byte	0x04, 0x11
        /*000e*/ 	.short	(.L_3 - .L_2)
	.align		4
.L_2:
        /*0010*/ 	.word	index@(_Z23matDiagAddInplaceKernelPddi)
        /*0014*/ 	.word	0x00000000


	//----- nvinfo : EIATTR_MIN_STACK_SIZE
	.align		4
.L_3:
        /*0018*/ 	.byte	0x04, 0x12
        /*001a*/ 	.short	(.L_5 - .L_4)
	.align		4
.L_4:
        /*001c*/ 	.word	index@(_Z23matDiagAddInplaceKernelPddi)
        /*0020*/ 	.word	0x00000000
.L_5:


//--------------------- .nv.compat                --------------------------
	.section	.nv.compat,"",@"SHT_CUDA_COMPAT_INFO"
	.align	4
        /*0000*/ 	.byte	0x02, 0x09, 0x00, 0x00, 0x02, 0x02, 0x01, 0x00, 0x02, 0x05, 0x05, 0x00, 0x03, 0x07, 0x01, 0x01
        /*0010*/ 	.byte	0x02, 0x03, 0x00, 0x00, 0x02, 0x06, 0x01, 0x00, 0x04, 0x0b, 0x08, 0x00, 0x01, 0x00, 0x00, 0x00
        /*0020*/ 	.byte	0x00, 0x00, 0x00, 0x00


//--------------------- .nv.info._Z23matDiagAddInplaceKernelPddi --------------------------
	.section	.nv.info._Z23matDiagAddInplaceKernelPddi,"",@"SHT_CUDA_INFO"
	.sectionflags	@""
	.align	4


	//----- nvinfo : EIATTR_CUDA_API_VERSION
	.align		4
        /*0000*/ 	.byte	0x04, 0x37
        /*0002*/ 	.short	(.L_7 - .L_6)
.L_6:
        /*0004*/ 	.word	0x00000082


	//----- nvinfo : EIATTR_KPARAM_INFO
	.align		4
.L_7:
        /*0008*/ 	.byte	0x04, 0x17
        /*000a*/ 	.short	(.L_9 - .L_8)
.L_8:
        /*000c*/ 	.word	0x00000000
        /*0010*/ 	.short	0x0002
        /*0012*/ 	.short	0x0010
        /*0014*/ 	.byte	0x00, 0xf0, 0x11, 0x00


	//----- nvinfo : EIATTR_KPARAM_INFO
	.align		4
.L_9:
        /*0018*/ 	.byte	0x04, 0x17
        /*001a*/ 	.short	(.L_11 - .L_10)
.L_10:
        /*001c*/ 	.word	0x00000000
        /*0020*/ 	.short	0x0001
        /*0022*/ 	.short	0x0008
        /*0024*/ 	.byte	0x00, 0xf0, 0x21, 0x00


	//----- nvinfo : EIATTR_KPARAM_INFO
	.align		4
.L_11:
        /*0028*/ 	.byte	0x04, 0x17
        /*002a*/ 	.short	(.L_13 - .L_12)
.L_12:
        /*002c*/ 	.word	0x00000000
        /*0030*/ 	.short	0x0000
        /*0032*/ 	.short	0x0000
        /*0034*/ 	.byte	0x00, 0xf5, 0x21, 0x00


	//----- nvinfo : EIATTR_SPARSE_MMA_MASK
	.align		4
.L_13:
        /*0038*/ 	.byte	0x03, 0x50
        /*003a*/ 	.short	0x0000


	//----- nvinfo : EIATTR_MAXREG_COUNT
	.align		4
        /*003c*/ 	.byte	0x03, 0x1b
        /*003e*/ 	.short	0x00ff


	//----- nvinfo : EIATTR_MERCURY_ISA_VERSION
	.align		4
        /*0040*/ 	.byte	0x03, 0x5f
        /*0042*/ 	.short	0x0101


	//----- nvinfo : EIATTR_VRC_CTA_INIT_COUNT
	.align		4
        /*0044*/ 	.byte	0x02, 0x4a
	.zero		1
	.zero		1


	//----- nvinfo : EIATTR_EXIT_INSTR_OFFSETS
	.align		4
        /*0048*/ 	.byte	0x04, 0x1c
        /*004a*/ 	.short	(.L_15 - .L_14)


	//   ....[0]....
.L_14:
        /*004c*/ 	.word	0x00000070


	//   ....[1]....
        /*0050*/ 	.word	0x00000100


	//----- nvinfo : EIATTR_CBANK_PARAM_SIZE
	.align		4
.L_15:
        /*0054*/ 	.byte	0x03, 0x19
        /*0056*/ 	.short	0x0014


	//----- nvinfo : EIATTR_PARAM_CBANK
	.align		4
        /*0058*/ 	.byte	0x04, 0x0a
        /*005a*/ 	.short	(.L_17 - .L_16)
	.align		4
.L_16:
        /*005c*/ 	.word	index@(.nv.constant0._Z23matDiagAddInplaceKernelPddi)
        /*0060*/ 	.short	0x0380
        /*0062*/ 	.short	0x0014


	//----- nvinfo : EIATTR_SW_WAR
	.align		4
.L_17:
        /*0064*/ 	.byte	0x04, 0x36
        /*0066*/ 	.short	(.L_19 - .L_18)
.L_18:
        /*0068*/ 	.word	0x00000008
.L_19:


//--------------------- .nv.callgraph             --------------------------
	.section	.nv.callgraph,"",@"SHT_CUDA_CALLGRAPH"
	.align	4
	.sectionentsize	8
	.align		4
        /*0000*/ 	.word	0x00000000
	.align		4
        /*0004*/ 	.word	0xffffffff
	.align		4
        /*0008*/ 	.word	0x00000000
	.align		4
        /*000c*/ 	.word	0xfffffffe
	.align		4
        /*0010*/ 	.word	0x00000000
	.align		4
        /*0014*/ 	.word	0xfffffffd
	.align		4
        /*0018*/ 	.word	0x00000000
	.align		4
        /*001c*/ 	.word	0xfffffffc


//--------------------- .text._Z23matDiagAddInplaceKernelPddi --------------------------
	.section	.text._Z23matDiagAddInplaceKernelPddi,"ax",@progbits
	.align	128
        .global         _Z23matDiagAddInplaceKernelPddi
        .type           _Z23matDiagAddInplaceKernelPddi,@function
        .size           _Z23matDiagAddInplaceKernelPddi,(.L_x_1 - _Z23matDiagAddInplaceKernelPddi)
        .other          _Z23matDiagAddInplaceKernelPddi,@"STO_CUDA_ENTRY STV_DEFAULT"
_Z23matDiagAddInplaceKernelPddi:
.text._Z23matDiagAddInplaceKernelPddi:
[----:B------:R-:W-:Y:S01]  /*0000*/  LDC R1, c[0x0][0x37c] ;  /* 0x0000df00ff017b82 */ /* 0x000fe20000000800 */
[----:B------:R-:W0:Y:S07]  /*0010*/  S2R R3, SR_TID.X ;  /* 0x0000000000037919 */ /* 0x000e2e0000002100 */
[----:B------:R-:W0:Y:S01]  /*0020*/  S2UR UR4, SR_CTAID.X ;  /* 0x00000000000479c3 */ /* 0x000e220000002500 */
[----:B------:R-:W1:Y:S07]  /*0030*/  LDCU UR6, c[0x0][0x390] ;  /* 0x00007200ff0677ac */ /* 0x000e6e0008000800 */
[----:B------:R-:W0:Y:S02]  /*0040*/  LDC R0, c[0x0][0x360] ;  /* 0x0000d800ff007b82 */ /* 0x000e240000000800 */
[----:B0-----:R-:W-:-:S05]  /*0050*/  IMAD R0, R0, UR4, R3 ;  /* 0x0000000400007c24 */ /* 0x001fca000f8e0203 */
[----:B-1----:R-:W-:-:S13]  /*0060*/  ISETP.GE.AND P0, PT, R0, UR6, PT ;  /* 0x0000000600007c0c */ /* 0x002fda000bf06270 */
[----:B------:R-:W-:Y:S05]  /*0070*/  @P0 EXIT ;  /* 0x000000000000094d */ /* 0x000fea0003800000 */
[----:B------:R-:W0:Y:S01]  /*0080*/  LDC.64 R2, c[0x0][0x380] ;  /* 0x0000e000ff027b82 */ /* 0x000e220000000a00 */
[----:B------:R-:W1:Y:S01]  /*0090*/  LDCU.64 UR4, c[0x0][0x358] ;  /* 0x00006b00ff0477ac */ /* 0x000e620008000a00 */
[----:B------:R-:W-:-:S06]  /*00a0*/  IMAD R5, R0, UR6, R0 ;  /* 0x0000000600057c24 */ /* 0x000fcc000f8e0200 */
[----:B------:R-:W2:Y:S01]  /*00b0*/  LDC.64 R6, c[0x0][0x388] ;  /* 0x0000e200ff067b82 */ /* 0x000ea20000000a00 */
[----:B0-----:R-:W-:-:S05]  /*00c0*/  IMAD.WIDE R2, R5, 0x8, R2 ;  /* 0x0000000805027825 */ /* 0x001fca00078e0202 */
[----:B-1----:R-:W2:Y:S02]  /*00d0*/  LDG.E.64 R4, desc[UR4][R2.64] ;  /* 0x0000000402047981 */ /* 0x002ea4000c1e1b00 */
[----:B--2---:R-:W-:-:S07]  /*00e0*/  DADD R4, R4, R6 ;  /* 0x0000000004047229 */ /* 0x004fce0000000006 */
[----:B------:R-:W-:Y:S01]  /*00f0*/  STG.E.64 desc[UR4][R2.64], R4 ;  /* 0x0000000402007986 */ /* 0x000fe2000c101b04 */
[----:B------:R-:W-:Y:S05]  /*0100*/  EXIT ;  /* 0x000000000000794d */ /* 0x000fea0003800000 */
.L_x_0:
[----:B------:R-:W-:-:S00]  /*0110*/  BRA `(.L_x_0) ;  /* 0xfffffffc00fc7947 */ /* 0x000fc0000383ffff */
[----:B------:R-:W-:-:S00]  /*0120*/  NOP ;  /* 0x0000000000007918 */ /* 0x000fc00000000000 */
        /* <DEDUP_REMOVED lines=13> */
.L_x_1:


//--------------------- .nv.shared.reserved.0     --------------------------
	.section	.nv.shared.reserved.0,"aw",@nobits
	.weak		__nv_reservedSMEM_offset_0_alias
	.size		__nv_reservedSMEM_offset_0_alias, 0, 64
	.other		__nv_reservedSMEM_offset_0_alias,@"STO_CUDA_RESERVED_SHARED STV_DEFAULT"
__nv_reservedSMEM_offset_0_alias:
	.zero		0
	.zero		64


//--------------------- .nv.constant0._Z23matDiagAddInplaceKernelPddi --------------------------
	.section	.nv.constant0._Z23matDiagAddInplaceKernelPddi,"a",@progbits
	.sectionflags	@""
	.align	4
.nv.constant0._Z23matDiagAddInplaceKernelPddi:
	.zero		916


//--------------------- SYMBOLS --------------------------

	.type		.nv.reservedSmem.offset0,@object
	.size		.nv.reservedSmem.offset0,0x4
